	.headerflags	@"EF_CUDA_TEXMODE_UNIFIED EF_CUDA_64BIT_ADDRESS EF_CUDA_ACCELERATORS EF_CUDA_SM90 EF_CUDA_VIRTUAL_SM(EF_CUDA_SM90)"
	.elftype	@"ET_EXEC"


//--------------------- .nv.info                  --------------------------
	.section	.nv.info,"",@"SHT_CUDA_INFO"
	.align	4


	//----- nvinfo : EIATTR_REGCOUNT
	.align		4
        /*0000*/ 	.byte	0x04, 0x2f
        /*0002*/ 	.short	(.L_1 - .L_0)
	.align		4
.L_0:
        /*0004*/ 	.word	index@(triton_poi_fused_add_mul_sigmoid_4)
        /*0008*/ 	.word	0x0000000e


	//----- nvinfo : EIATTR_MIN_STACK_SIZE
	.align		4
.L_1:
        /*000c*/ 	.byte	0x04, 0x12
        /*000e*/ 	.short	(.L_3 - .L_2)
	.align		4
.L_2:
        /*0010*/ 	.word	index@(triton_poi_fused_add_mul_sigmoid_4)
        /*0014*/ 	.word	0x00000000


	//----- nvinfo : EIATTR_FRAME_SIZE
	.align		4
.L_3:
        /*0018*/ 	.byte	0x04, 0x11
        /*001a*/ 	.short	(.L_5 - .L_4)
	.align		4
.L_4:
        /*001c*/ 	.word	index@(triton_poi_fused_add_mul_sigmoid_4)
        /*0020*/ 	.word	0x00000000


	//----- nvinfo : EIATTR_MIN_STACK_SIZE
	.align		4
.L_5:
        /*0024*/ 	.byte	0x04, 0x12
        /*0026*/ 	.short	(.L_7 - .L_6)
	.align		4
.L_6:
        /*0028*/ 	.word	index@(triton_poi_fused_add_mul_sigmoid_4)
        /*002c*/ 	.word	0x00000000
.L_7:


//--------------------- .nv.info.triton_poi_fused_add_mul_sigmoid_4 --------------------------
	.section	.nv.info.triton_poi_fused_add_mul_sigmoid_4,"",@"SHT_CUDA_INFO"
	.sectionflags	@""
	.align	4


	//----- nvinfo : EIATTR_CUDA_API_VERSION
	.align		4
        /*0000*/ 	.byte	0x04, 0x37
        /*0002*/ 	.short	(.L_9 - .L_8)
.L_8:
        /*0004*/ 	.word	0x0000007c


	//----- nvinfo : EIATTR_KPARAM_INFO
	.align		4
.L_9:
        /*0008*/ 	.byte	0x04, 0x17
        /*000a*/ 	.short	(.L_11 - .L_10)
.L_10:
        /*000c*/ 	.word	0x00000000
        /*0010*/ 	.short	0x0004
        /*0012*/ 	.short	0x0020
        /*0014*/ 	.byte	0x00, 0xf0, 0x11, 0x00


	//----- nvinfo : EIATTR_KPARAM_INFO
	.align		4
.L_11:
        /*0018*/ 	.byte	0x04, 0x17
        /*001a*/ 	.short	(.L_13 - .L_12)
.L_12:
        /*001c*/ 	.word	0x00000000
        /*0020*/ 	.short	0x0003
        /*0022*/ 	.short	0x0018
        /*0024*/ 	.byte	0x00, 0xf4, 0x21, 0x00


	//----- nvinfo : EIATTR_KPARAM_INFO
	.align		4
.L_13:
        /*0028*/ 	.byte	0x04, 0x17
        /*002a*/ 	.short	(.L_15 - .L_14)
.L_14:
        /*002c*/ 	.word	0x00000000
        /*0030*/ 	.short	0x0002
        /*0032*/ 	.short	0x0010
        /*0034*/ 	.byte	0x00, 0xf4, 0x21, 0x00


	//----- nvinfo : EIATTR_KPARAM_INFO
	.align		4
.L_15:
        /*0038*/ 	.byte	0x04, 0x17
        /*003a*/ 	.short	(.L_17 - .L_16)
.L_16:
        /*003c*/ 	.word	0x00000000
        /*0040*/ 	.short	0x0001
        /*0042*/ 	.short	0x0008
        /*0044*/ 	.byte	0x00, 0xf4, 0x21, 0x00


	//----- nvinfo : EIATTR_KPARAM_INFO
	.align		4
.L_17:
        /*0048*/ 	.byte	0x04, 0x17
        /*004a*/ 	.short	(.L_19 - .L_18)
.L_18:
        /*004c*/ 	.word	0x00000000
        /*0050*/ 	.short	0x0000
        /*0052*/ 	.short	0x0000
        /*0054*/ 	.byte	0x00, 0xf4, 0x21, 0x00


	//----- nvinfo : EIATTR_SPARSE_MMA_MASK
	.align		4
.L_19:
        /*0058*/ 	.byte	0x03, 0x50
        /*005a*/ 	.short	0x0000


	//----- nvinfo : EIATTR_MAXREG_COUNT
	.align		4
        /*005c*/ 	.byte	0x03, 0x1b
        /*005e*/ 	.short	0x00ff


	//----- nvinfo : EIATTR_EXIT_INSTR_OFFSETS
	.align		4
        /*0060*/ 	.byte	0x04, 0x1c
        /*0062*/ 	.short	(.L_21 - .L_20)


	//   ....[0]....
.L_20:
        /*0064*/ 	.word	0x00000260


	//   ....[1]....
        /*0068*/ 	.word	0x00000280


	//----- nvinfo : EIATTR_REQNTID
	.align		4
.L_21:
        /*006c*/ 	.byte	0x04, 0x10
        /*006e*/ 	.short	(.L_23 - .L_22)
.L_22:
        /*0070*/ 	.word	0x00000080
        /*0074*/ 	.word	0x00000001
        /*0078*/ 	.word	0x00000001


	//----- nvinfo : EIATTR_CBANK_PARAM_SIZE
	.align		4
.L_23:
        /*007c*/ 	.byte	0x03, 0x19
        /*007e*/ 	.short	0x0024


	//----- nvinfo : EIATTR_PARAM_CBANK
	.align		4
        /*0080*/ 	.byte	0x04, 0x0a
        /*0082*/ 	.short	(.L_25 - .L_24)
	.align		4
.L_24:
        /*0084*/ 	.word	index@(.nv.constant0.triton_poi_fused_add_mul_sigmoid_4)
        /*0088*/ 	.short	0x0210
        /*008a*/ 	.short	0x0024


	//----- nvinfo : EIATTR_SW_WAR
	.align		4
.L_25:
        /*008c*/ 	.byte	0x04, 0x36
        /*008e*/ 	.short	(.L_27 - .L_26)
.L_26:
        /*0090*/ 	.word	0x00000008
.L_27:


//--------------------- .nv.callgraph             --------------------------
	.section	.nv.callgraph,"",@"SHT_CUDA_CALLGRAPH"
	.align	4
	.sectionentsize	8
	.align		4
        /*0000*/ 	.word	0x00000000
	.align		4
        /*0004*/ 	.word	0xffffffff
	.align		4
        /*0008*/ 	.word	0x00000000
	.align		4
        /*000c*/ 	.word	0xfffffffe
	.align		4
        /*0010*/ 	.word	0x00000000
	.align		4
        /*0014*/ 	.word	0xfffffffd
	.align		4
        /*0018*/ 	.word	0x00000000
	.align		4
        /*001c*/ 	.word	0xfffffffc


//--------------------- .text.triton_poi_fused_add_mul_sigmoid_4 --------------------------
	.section	.text.triton_poi_fused_add_mul_sigmoid_4,"ax",@progbits
	.align	128
        .global         triton_poi_fused_add_mul_sigmoid_4
        .type           triton_poi_fused_add_mul_sigmoid_4,@function
        .size           triton_poi_fused_add_mul_sigmoid_4,(.L_x_1 - triton_poi_fused_add_mul_sigmoid_4)
        .other          triton_poi_fused_add_mul_sigmoid_4,@"STO_CUDA_ENTRY STV_DEFAULT"
triton_poi_fused_add_mul_sigmoid_4:
.text.triton_poi_fused_add_mul_sigmoid_4:
[----:B------:R-:W0:Y:S02]  /*0000*/  LDC R1, c[0x0][0x28] ;  /* 0x00000a00ff017b82 */ /* 0x000e240000000800 */
[----:B------:R-:W1:Y:S01]  /*0010*/  S2R R0, SR_TID.X ;  /* 0x0000000000007919 */ /* 0x000e620000002100 */
[----:B------:R-:W2:Y:S01]  /*0020*/  LDC.64 R4, c[0x0][0x218] ;  /* 0x00008600ff047b82 */ /* 0x000ea20000000a00 */
[----:B------:R-:W-:Y:S01]  /*0030*/  CS2R R8, SRZ ;  /* 0x0000000000087805 */ /* 0x000fe2000001ff00 */
[----:B------:R-:W-:Y:S01]  /*0040*/  ULDC.64 UR4, c[0x0][0x208] ;  /* 0x0000820000047ab9 */ /* 0x000fe20000000a00 */
[----:B------:R-:W3:Y:S05]  /*0050*/  S2R R3, SR_CTAID.X ;  /* 0x0000000000037919 */ /* 0x000eea0000002500 */
[----:B------:R-:W4:Y:S01]  /*0060*/  LDC.64 R6, c[0x0][0x220] ;  /* 0x00008800ff067b82 */ /* 0x000f220000000a00 */
[----:B-1----:R-:W-:-:S02]  /*0070*/  LOP3.LUT R0, R0, 0x7f, RZ, 0xc0, !PT ;  /* 0x0000007f00007812 */ /* 0x002fc400078ec0ff */
[----:B---3--:R-:W-:Y:S02]  /*0080*/  SHF.R.S32.HI R2, RZ, 0x18, R3 ;  /* 0x00000018ff027819 */ /* 0x008fe40000011403 */
[----:B------:R-:W-:Y:S02]  /*0090*/  LEA R0, R3, R0, 0x7 ;  /* 0x0000000003007211 */ /* 0x000fe400078e38ff */
[----:B------:R-:W-:Y:S02]  /*00a0*/  SGXT R3, R2, 0x1 ;  /* 0x000000010203781a */ /* 0x000fe40000000200 */
[----:B------:R-:W-:Y:S02]  /*00b0*/  ISETP.GE.AND P0, PT, R0, 0x100, PT ;  /* 0x000001000000780c */ /* 0x000fe40003f06270 */
[----:B------:R-:W-:-:S04]  /*00c0*/  LEA.HI R3, R3, R0, RZ, 0x4 ;  /* 0x0000000003037211 */ /* 0x000fc800078f20ff */
[----:B------:R-:W-:-:S05]  /*00d0*/  SHF.R.S32.HI R3, RZ, 0x4, R3 ;  /* 0x00000004ff037819 */ /* 0x000fca0000011403 */
[----:B--2---:R-:W-:Y:S02]  /*00e0*/  IMAD.WIDE R4, R3, 0x4, R4 ;  /* 0x0000000403047825 */ /* 0x004fe400078e0204 */
[----:B------:R-:W1:Y:S03]  /*00f0*/  LDC.64 R2, c[0x0][0x210] ;  /* 0x00008400ff027b82 */ /* 0x000e660000000a00 */
[----:B------:R-:W2:Y:S01]  /*0100*/  @!P0 LDG.E.EL R9, desc[UR4][R4.64] ;  /* 0x0000000404098981 */ /* 0x000ea2000c2e1900 */
[----:B------:R-:W-:Y:S01]  /*0110*/  HFMA2.MMA R11, -RZ, RZ, 0, 0 ;  /* 0x00000000ff0b7435 */ /* 0x000fe200000001ff */
[----:B----4-:R-:W-:-:S09]  /*0120*/  IMAD.WIDE R6, R0, 0x4, R6 ;  /* 0x0000000400067825 */ /* 0x010fd200078e0206 */
[----:B------:R-:W3:Y:S01]  /*0130*/  @!P0 LDG.E R11, desc[UR4][R6.64] ;  /* 0x00000004060b8981 */ /* 0x000ee2000c1e1900 */
[----:B-1----:R-:W-:-:S05]  /*0140*/  IMAD.WIDE R2, R0, 0x4, R2 ;  /* 0x0000000400027825 */ /* 0x002fca00078e0202 */
[----:B------:R1:W3:Y:S02]  /*0150*/  @!P0 LDG.E R8, desc[UR4][R2.64] ;  /* 0x0000000402088981 */ /* 0x0002e4000c1e1900 */
[----:B-1----:R-:W-:Y:S01]  /*0160*/  MOV R3, 0x3e800000 ;  /* 0x3e80000000037802 */ /* 0x002fe20000000f00 */
[----:B--2---:R-:W-:-:S04]  /*0170*/  FADD R9, RZ, -R9 ;  /* 0x80000009ff097221 */ /* 0x004fc80000000000 */
[----:B------:R-:W-:-:S05]  /*0180*/  FMUL R9, R9, 1.4426950216293334961 ;  /* 0x3fb8aa3b09097820 */ /* 0x000fca0000400000 */
[----:B------:R-:W-:-:S13]  /*0190*/  FSETP.GEU.AND P1, PT, R9, -126, PT ;  /* 0xc2fc00000900780b */ /* 0x000fda0003f2e000 */
[----:B------:R-:W-:-:S04]  /*01a0*/  @!P1 FMUL R9, R9, 0.5 ;  /* 0x3f00000009099820 */ /* 0x000fc80000400000 */
[----:B------:R-:W1:Y:S02]  /*01b0*/  MUFU.EX2 R4, R9 ;  /* 0x0000000900047308 */ /* 0x000e640000000800 */
[----:B-1----:R-:W-:-:S04]  /*01c0*/  @!P1 FMUL R4, R4, R4 ;  /* 0x0000000404049220 */ /* 0x002fc80000400000 */
[----:B------:R-:W-:Y:S02]  /*01d0*/  FADD R10, R4, 1 ;  /* 0x3f800000040a7421 */ /* 0x000fe40000000000 */
[----:B------:R-:W1:Y:S03]  /*01e0*/  LDC.64 R4, c[0x0][0x228] ;  /* 0x00008a00ff047b82 */ /* 0x000e660000000a00 */
[----:B------:R-:W-:-:S13]  /*01f0*/  FSETP.GT.AND P1, PT, R10, 8.50705917302346158658e+37, PT ;  /* 0x7e8000000a00780b */ /* 0x000fda0003f24000 */
[----:B------:R-:W-:-:S06]  /*0200*/  @P1 FMUL R10, R10, 0.25 ;  /* 0x3e8000000a0a1820 */ /* 0x000fcc0000400000 */
[----:B------:R-:W2:Y:S01]  /*0210*/  MUFU.RCP R10, R10 ;  /* 0x0000000a000a7308 */ /* 0x000ea20000001000 */
[----:B------:R-:W-:-:S05]  /*0220*/  FSEL R3, R3, 1, P1 ;  /* 0x3f80000003037808 */ /* 0x000fca0000800000 */
[----:B--2---:R-:W-:Y:S01]  /*0230*/  FMUL R6, R10, R3 ;  /* 0x000000030a067220 */ /* 0x004fe20000400000 */
[----:B-1----:R-:W-:-:S04]  /*0240*/  IMAD.WIDE R2, R0, 0x4, R4 ;  /* 0x0000000400027825 */ /* 0x002fc800078e0204 */
[----:B---3--:R-:W-:Y:S01]  /*0250*/  FFMA R11, R6, R8, R11 ;  /* 0x00000008060b7223 */ /* 0x008fe2000000000b */
[----:B------:R-:W-:Y:S06]  /*0260*/  @P0 EXIT ;  /* 0x000000000000094d */ /* 0x000fec0003800000 */
[----:B------:R-:W-:Y:S01]  /*0270*/  STG.E desc[UR4][R2.64], R11 ;  /* 0x0000000b02007986 */ /* 0x000fe2000c101904 */
[----:B------:R-:W-:Y:S05]  /*0280*/  EXIT ;  /* 0x000000000000794d */ /* 0x000fea0003800000 */
.L_x_0:
[----:B------:R-:W-:-:S00]  /*0290*/  BRA `(.L_x_0) ;  /* 0xfffffffc00fc7947 */ /* 0x000fc0000383ffff */
[----:B------:R-:W-:-:S00]  /*02a0*/  NOP ;  /* 0x0000000000007918 */ /* 0x000fc00000000000 */
        /* <DEDUP_REMOVED lines=13> */
.L_x_1:


//--------------------- .nv.constant0.triton_poi_fused_add_mul_sigmoid_4 --------------------------
	.section	.nv.constant0.triton_poi_fused_add_mul_sigmoid_4,"a",@progbits
	.sectionflags	@""
	.align	4
.nv.constant0.triton_poi_fused_add_mul_sigmoid_4:
	.zero		564
